//
// Generated by NVIDIA NVVM Compiler
//
// Compiler Build ID: CL-36424714
// Cuda compilation tools, release 13.0, V13.0.88
// Based on NVVM 20.0.0
//

.version 9.0
.target sm_100
.address_size 64

	// .globl	_Z14fill_randomishP6float2x

.visible .entry _Z14fill_randomishP6float2x(
	.param .u64 .ptr .align 1 _Z14fill_randomishP6float2x_param_0,
	.param .u64 _Z14fill_randomishP6float2x_param_1
)
{
	.reg .pred 	%p<2>;
	.reg .b32 	%r<4>;
	.reg .b32 	%f<6>;
	.reg .b64 	%rd<9>;

	ld.param.u64 	%rd2, [_Z14fill_randomishP6float2x_param_0];
	ld.param.u64 	%rd3, [_Z14fill_randomishP6float2x_param_1];
	mov.u32 	%r1, %ctaid.x;
	mov.u32 	%r2, %ntid.x;
	mul.wide.u32 	%rd4, %r1, %r2;
	mov.u32 	%r3, %tid.x;
	cvt.u64.u32 	%rd5, %r3;
	add.s64 	%rd1, %rd4, %rd5;
	setp.ge.s64 	%p1, %rd1, %rd3;
	@%p1 bra 	$L__BB0_2;
	cvta.to.global.u64 	%rd6, %rd2;
	cvt.rn.f32.u64 	%f1, %rd1;
	mul.f32 	%f2, %f1, 0f3AE2C12B;
	sin.approx.f32 	%f3, %f2;
	mul.f32 	%f4, %f1, 0f3A6E8D11;
	cos.approx.f32 	%f5, %f4;
	shl.b64 	%rd7, %rd1, 3;
	add.s64 	%rd8, %rd6, %rd7;
	st.global.v2.f32 	[%rd8], {%f3, %f5};
$L__BB0_2:
	ret;

}
	// .globl	_Z12scale_kernelP6float2fx
.visible .entry _Z12scale_kernelP6float2fx(
	.param .u64 .ptr .align 1 _Z12scale_kernelP6float2fx_param_0,
	.param .f32 _Z12scale_kernelP6float2fx_param_1,
	.param .u64 _Z12scale_kernelP6float2fx_param_2
)
{
	.reg .pred 	%p<2>;
	.reg .b32 	%r<4>;
	.reg .b32 	%f<6>;
	.reg .b64 	%rd<9>;

	ld.param.u64 	%rd2, [_Z12scale_kernelP6float2fx_param_0];
	ld.param.f32 	%f1, [_Z12scale_kernelP6float2fx_param_1];
	ld.param.u64 	%rd3, [_Z12scale_kernelP6float2fx_param_2];
	mov.u32 	%r1, %ctaid.x;
	mov.u32 	%r2, %ntid.x;
	mul.wide.u32 	%rd4, %r1, %r2;
	mov.u32 	%r3, %tid.x;
	cvt.u64.u32 	%rd5, %r3;
	add.s64 	%rd1, %rd4, %rd5;
	setp.ge.s64 	%p1, %rd1, %rd3;
	@%p1 bra 	$L__BB1_2;
	cvta.to.global.u64 	%rd6, %rd2;
	shl.b64 	%rd7, %rd1, 3;
	add.s64 	%rd8, %rd6, %rd7;
	ld.global.v2.f32 	{%f2, %f3}, [%rd8];
	mul.f32 	%f4, %f1, %f2;
	mul.f32 	%f5, %f1, %f3;
	st.global.v2.f32 	[%rd8], {%f4, %f5};
$L__BB1_2:
	ret;

}


// ===== COMPILED SASS (sm_100) =====

	.target	sm_100

	.elftype	@"ET_EXEC"


//--------------------- .note.nv.tkinfo           --------------------------
	.section	.note.nv.tkinfo,"",@"SHT_NOTE"
	.sectionflags	@"SHF_NOTE_NV_TKINFO"
	.tkinfo
        /*0018*/ 	.word	0x00000002
        /*0030*/ 	.string	""
        /*0030*/ 	.string	"ptxas"
        /*0030*/ 	.string	"Cuda compilation tools, release 13.0, V13.0.88"
        /*0030*/ 	.string	"Build cuda_13.0.r13.0/compiler.36424714_0"
        /*0030*/ 	.string	"-arch sm_100 -m 64 "



//--------------------- .note.nv.cuinfo           --------------------------
	.section	.note.nv.cuinfo,"",@"SHT_NOTE"
	.sectionflags	@"SHF_NOTE_NV_CUINFO"
        /*0018*/ 	.short	0x0002
        /*001a*/ 	.short	0x0064
        /*001c*/ 	.short	0x0082
	.zero		2


//--------------------- .nv.info                  --------------------------
	.section	.nv.info,"",@"SHT_CUDA_INFO"
	.align	4


	//----- nvinfo : EIATTR_REGCOUNT
	.align		4
        /*0000*/ 	.byte	0x04, 0x2f
        /*0002*/ 	.short	(.L_1 - .L_0)
	.align		4
.L_0:
        /*0004*/ 	.word	index@(_Z14fill_randomishP6float2x)
        /*0008*/ 	.word	0x0000000a


	//----- nvinfo : EIATTR_FRAME_SIZE
	.align		4
.L_1:
        /*000c*/ 	.byte	0x04, 0x11
        /*000e*/ 	.short	(.L_3 - .L_2)
	.align		4
.L_2:
        /*0010*/ 	.word	index@(_Z14fill_randomishP6float2x)
        /*0014*/ 	.word	0x00000000


	//----- nvinfo : EIATTR_REGCOUNT
	.align		4
.L_3:
        /*0018*/ 	.byte	0x04, 0x2f
        /*001a*/ 	.short	(.L_5 - .L_4)
	.align		4
.L_4:
        /*001c*/ 	.word	index@(_Z12scale_kernelP6float2fx)
        /*0020*/ 	.word	0x00000008


	//----- nvinfo : EIATTR_FRAME_SIZE
	.align		4
.L_5:
        /*0024*/ 	.byte	0x04, 0x11
        /*0026*/ 	.short	(.L_7 - .L_6)
	.align		4
.L_6:
        /*0028*/ 	.word	index@(_Z12scale_kernelP6float2fx)
        /*002c*/ 	.word	0x00000000


	//----- nvinfo : EIATTR_MIN_STACK_SIZE
	.align		4
.L_7:
        /*0030*/ 	.byte	0x04, 0x12
        /*0032*/ 	.short	(.L_9 - .L_8)
	.align		4
.L_8:
        /*0034*/ 	.word	index@(_Z12scale_kernelP6float2fx)
        /*0038*/ 	.word	0x00000000


	//----- nvinfo : EIATTR_MIN_STACK_SIZE
	.align		4
.L_9:
        /*003c*/ 	.byte	0x04, 0x12
        /*003e*/ 	.short	(.L_11 - .L_10)
	.align		4
.L_10:
        /*0040*/ 	.word	index@(_Z14fill_randomishP6float2x)
        /*0044*/ 	.word	0x00000000
.L_11:


//--------------------- .nv.compat                --------------------------
	.section	.nv.compat,"",@"SHT_CUDA_COMPAT_INFO"
	.align	4
        /*0000*/ 	.byte	0x02, 0x09, 0x00, 0x00, 0x02, 0x02, 0x01, 0x00, 0x02, 0x05, 0x05, 0x00, 0x03, 0x07, 0x01, 0x01
        /*0010*/ 	.byte	0x02, 0x03, 0x00, 0x00, 0x02, 0x06, 0x01, 0x00, 0x04, 0x0b, 0x08, 0x00, 0x09, 0x00, 0x00, 0x00
        /*0020*/ 	.byte	0x00, 0x00, 0x00, 0x00


//--------------------- .nv.info._Z12scale_kernelP6float2fx --------------------------
	.section	.nv.info._Z12scale_kernelP6float2fx,"",@"SHT_CUDA_INFO"
	.sectionflags	@""
	.align	4


	//----- nvinfo : EIATTR_CUDA_API_VERSION
	.align		4
        /*0000*/ 	.byte	0x04, 0x37
        /*0002*/ 	.short	(.L_13 - .L_12)
.L_12:
        /*0004*/ 	.word	0x00000082


	//----- nvinfo : EIATTR_KPARAM_INFO
	.align		4
.L_13:
        /*0008*/ 	.byte	0x04, 0x17
        /*000a*/ 	.short	(.L_15 - .L_14)
.L_14:
        /*000c*/ 	.word	0x00000000
        /*0010*/ 	.short	0x0002
        /*0012*/ 	.short	0x0010
        /*0014*/ 	.byte	0x00, 0xf0, 0x21, 0x00


	//----- nvinfo : EIATTR_KPARAM_INFO
	.align		4
.L_15:
        /*0018*/ 	.byte	0x04, 0x17
        /*001a*/ 	.short	(.L_17 - .L_16)
.L_16:
        /*001c*/ 	.word	0x00000000
        /*0020*/ 	.short	0x0001
        /*0022*/ 	.short	0x0008
        /*0024*/ 	.byte	0x00, 0xf0, 0x11, 0x00


	//----- nvinfo : EIATTR_KPARAM_INFO
	.align		4
.L_17:
        /*0028*/ 	.byte	0x04, 0x17
        /*002a*/ 	.short	(.L_19 - .L_18)
.L_18:
        /*002c*/ 	.word	0x00000000
        /*0030*/ 	.short	0x0000
        /*0032*/ 	.short	0x0000
        /*0034*/ 	.byte	0x00, 0xf5, 0x21, 0x00


	//----- nvinfo : EIATTR_SPARSE_MMA_MASK
	.align		4
.L_19:
        /*0038*/ 	.byte	0x03, 0x50
        /*003a*/ 	.short	0x0000


	//----- nvinfo : EIATTR_MAXREG_COUNT
	.align		4
        /*003c*/ 	.byte	0x03, 0x1b
        /*003e*/ 	.short	0x00ff


	//----- nvinfo : EIATTR_MERCURY_ISA_VERSION
	.align		4
        /*0040*/ 	.byte	0x03, 0x5f
        /*0042*/ 	.short	0x0101


	//----- nvinfo : EIATTR_VRC_CTA_INIT_COUNT
	.align		4
        /*0044*/ 	.byte	0x02, 0x4a
	.zero		1
	.zero		1


	//----- nvinfo : EIATTR_EXIT_INSTR_OFFSETS
	.align		4
        /*0048*/ 	.byte	0x04, 0x1c
        /*004a*/ 	.short	(.L_21 - .L_20)


	//   ....[0]....
.L_20:
        /*004c*/ 	.word	0x00000090


	//   ....[1]....
        /*0050*/ 	.word	0x00000130


	//----- nvinfo : EIATTR_CBANK_PARAM_SIZE
	.align		4
.L_21:
        /*0054*/ 	.byte	0x03, 0x19
        /*0056*/ 	.short	0x0018


	//----- nvinfo : EIATTR_PARAM_CBANK
	.align		4
        /*0058*/ 	.byte	0x04, 0x0a
        /*005a*/ 	.short	(.L_23 - .L_22)
	.align		4
.L_22:
        /*005c*/ 	.word	index@(.nv.constant0._Z12scale_kernelP6float2fx)
        /*0060*/ 	.short	0x0380
        /*0062*/ 	.short	0x0018


	//----- nvinfo : EIATTR_SW_WAR
	.align		4
.L_23:
        /*0064*/ 	.byte	0x04, 0x36
        /*0066*/ 	.short	(.L_25 - .L_24)
.L_24:
        /*0068*/ 	.word	0x00000008
.L_25:


//--------------------- .nv.info._Z14fill_randomishP6float2x --------------------------
	.section	.nv.info._Z14fill_randomishP6float2x,"",@"SHT_CUDA_INFO"
	.sectionflags	@""
	.align	4


	//----- nvinfo : EIATTR_CUDA_API_VERSION
	.align		4
        /*0000*/ 	.byte	0x04, 0x37
        /*0002*/ 	.short	(.L_27 - .L_26)
.L_26:
        /*0004*/ 	.word	0x00000082


	//----- nvinfo : EIATTR_KPARAM_INFO
	.align		4
.L_27:
        /*0008*/ 	.byte	0x04, 0x17
        /*000a*/ 	.short	(.L_29 - .L_28)
.L_28:
        /*000c*/ 	.word	0x00000000
        /*0010*/ 	.short	0x0001
        /*0012*/ 	.short	0x0008
        /*0014*/ 	.byte	0x00, 0xf0, 0x21, 0x00


	//----- nvinfo : EIATTR_KPARAM_INFO
	.align		4
.L_29:
        /*0018*/ 	.byte	0x04, 0x17
        /*001a*/ 	.short	(.L_31 - .L_30)
.L_30:
        /*001c*/ 	.word	0x00000000
        /*0020*/ 	.short	0x0000
        /*0022*/ 	.short	0x0000
        /*0024*/ 	.byte	0x00, 0xf5, 0x21, 0x00


	//----- nvinfo : EIATTR_SPARSE_MMA_MASK
	.align		4
.L_31:
        /*0028*/ 	.byte	0x03, 0x50
        /*002a*/ 	.short	0x0000


	//----- nvinfo : EIATTR_MAXREG_COUNT
	.align		4
        /*002c*/ 	.byte	0x03, 0x1b
        /*002e*/ 	.short	0x00ff


	//----- nvinfo : EIATTR_MERCURY_ISA_VERSION
	.align		4
        /*0030*/ 	.byte	0x03, 0x5f
        /*0032*/ 	.short	0x0101


	//----- nvinfo : EIATTR_VRC_CTA_INIT_COUNT
	.align		4
        /*0034*/ 	.byte	0x02, 0x4a
	.zero		1
	.zero		1


	//----- nvinfo : EIATTR_EXIT_INSTR_OFFSETS
	.align		4
        /*0038*/ 	.byte	0x04, 0x1c
        /*003a*/ 	.short	(.L_33 - .L_32)


	//   ....[0]....
.L_32:
        /*003c*/ 	.word	0x00000090


	//   ....[1]....
        /*0040*/ 	.word	0x00000160


	//----- nvinfo : EIATTR_CBANK_PARAM_SIZE
	.align		4
.L_33:
        /*0044*/ 	.byte	0x03, 0x19
        /*0046*/ 	.short	0x0010


	//----- nvinfo : EIATTR_PARAM_CBANK
	.align		4
        /*0048*/ 	.byte	0x04, 0x0a
        /*004a*/ 	.short	(.L_35 - .L_34)
	.align		4
.L_34:
        /*004c*/ 	.word	index@(.nv.constant0._Z14fill_randomishP6float2x)
        /*0050*/ 	.short	0x0380
        /*0052*/ 	.short	0x0010


	//----- nvinfo : EIATTR_SW_WAR
	.align		4
.L_35:
        /*0054*/ 	.byte	0x04, 0x36
        /*0056*/ 	.short	(.L_37 - .L_36)
.L_36:
        /*0058*/ 	.word	0x00000008
.L_37:


//--------------------- .nv.callgraph             --------------------------
	.section	.nv.callgraph,"",@"SHT_CUDA_CALLGRAPH"
	.align	4
	.sectionentsize	8
	.align		4
        /*0000*/ 	.word	0x00000000
	.align		4
        /*0004*/ 	.word	0xffffffff
	.align		4
        /*0008*/ 	.word	0x00000000
	.align		4
        /*000c*/ 	.word	0xfffffffe
	.align		4
        /*0010*/ 	.word	0x00000000
	.align		4
        /*0014*/ 	.word	0xfffffffd
	.align		4
        /*0018*/ 	.word	0x00000000
	.align		4
        /*001c*/ 	.word	0xfffffffc


//--------------------- .text._Z12scale_kernelP6float2fx --------------------------
	.section	.text._Z12scale_kernelP6float2fx,"ax",@progbits
	.align	128
        .global         _Z12scale_kernelP6float2fx
        .type           _Z12scale_kernelP6float2fx,@function
        .size           _Z12scale_kernelP6float2fx,(.L_x_2 - _Z12scale_kernelP6float2fx)
        .other          _Z12scale_kernelP6float2fx,@"STO_CUDA_ENTRY STV_DEFAULT"
_Z12scale_kernelP6float2fx:
.text._Z12scale_kernelP6float2fx:
[----:B------:R-:W-:Y:S01]  /*0000*/  LDC R1, c[0x0][0x37c] ;  /* 0x0000df00ff017b82 */ /* 0x000fe20000000800 */
[----:B------:R-:W0:Y:S07]  /*0010*/  S2R R2, SR_TID.X ;  /* 0x0000000000027919 */ /* 0x000e2e0000002100 */
[----:B------:R-:W0:Y:S01]  /*0020*/  S2UR UR4, SR_CTAID.X ;  /* 0x00000000000479c3 */ /* 0x000e220000002500 */
[----:B------:R-:W1:Y:S01]  /*0030*/  LDCU.64 UR6, c[0x0][0x390] ;  /* 0x00007200ff0677ac */ /* 0x000e620008000a00 */
[----:B------:R-:W-:-:S06]  /*0040*/  HFMA2 R3, -RZ, RZ, 0, 0 ;  /* 0x00000000ff037431 */ /* 0x000fcc00000001ff */
[----:B------:R-:W0:Y:S02]  /*0050*/  LDC R5, c[0x0][0x360] ;  /* 0x0000d800ff057b82 */ /* 0x000e240000000800 */
[----:B0-----:R-:W-:-:S03]  /*0060*/  IMAD.WIDE.U32 R2, R5, UR4, R2 ;  /* 0x0000000405027c25 */ /* 0x001fc6000f8e0002 */
[----:B-1----:R-:W-:-:S04]  /*0070*/  ISETP.GE.U32.AND P0, PT, R2, UR6, PT ;  /* 0x0000000602007c0c */ /* 0x002fc8000bf06070 */
[----:B------:R-:W-:-:S13]  /*0080*/  ISETP.GE.AND.EX P0, PT, R3, UR7, PT, P0 ;  /* 0x0000000703007c0c */ /* 0x000fda000bf06300 */
[----:B------:R-:W-:Y:S05]  /*0090*/  @P0 EXIT ;  /* 0x000000000000094d */ /* 0x000fea0003800000 */
[----:B------:R-:W0:Y:S01]  /*00a0*/  LDCU.64 UR6, c[0x0][0x380] ;  /* 0x00007000ff0677ac */ /* 0x000e220008000a00 */
[----:B------:R-:W1:Y:S01]  /*00b0*/  LDCU.64 UR4, c[0x0][0x358] ;  /* 0x00006b00ff0477ac */ /* 0x000e620008000a00 */
[C---:B0-----:R-:W-:Y:S01]  /*00c0*/  LEA R4, P0, R2.reuse, UR6, 0x3 ;  /* 0x0000000602047c11 */ /* 0x041fe2000f8018ff */
[----:B------:R-:W0:Y:S03]  /*00d0*/  LDCU UR6, c[0x0][0x388] ;  /* 0x00007100ff0677ac */ /* 0x000e260008000800 */
[----:B------:R-:W-:-:S05]  /*00e0*/  LEA.HI.X R5, R2, UR7, R3, 0x3, P0 ;  /* 0x0000000702057c11 */ /* 0x000fca00080f1c03 */
[----:B-1----:R-:W0:Y:S02]  /*00f0*/  LDG.E.64 R2, desc[UR4][R4.64] ;  /* 0x0000000404027981 */ /* 0x002e24000c1e1b00 */
[----:B0-----:R-:W-:Y:S01]  /*0100*/  FMUL R2, R2, UR6 ;  /* 0x0000000602027c20 */ /* 0x001fe20008400000 */
[----:B------:R-:W-:-:S05]  /*0110*/  FMUL R3, R3, UR6 ;  /* 0x0000000603037c20 */ /* 0x000fca0008400000 */
[----:B------:R-:W-:Y:S01]  /*0120*/  STG.E.64 desc[UR4][R4.64], R2 ;  /* 0x0000000204007986 */ /* 0x000fe2000c101b04 */
[----:B------:R-:W-:Y:S05]  /*0130*/  EXIT ;  /* 0x000000000000794d */ /* 0x000fea0003800000 */
.L_x_0:
[----:B------:R-:W-:-:S00]  /*0140*/  BRA `(.L_x_0) ;  /* 0xfffffffc00fc7947 */ /* 0x000fc0000383ffff */
[----:B------:R-:W-:-:S00]  /*0150*/  NOP ;  /* 0x0000000000007918 */ /* 0x000fc00000000000 */
        /* <DEDUP_REMOVED lines=10> */
.L_x_2:


//--------------------- .text._Z14fill_randomishP6float2x --------------------------
	.section	.text._Z14fill_randomishP6float2x,"ax",@progbits
	.align	128
        .global         _Z14fill_randomishP6float2x
        .type           _Z14fill_randomishP6float2x,@function
        .size           _Z14fill_randomishP6float2x,(.L_x_3 - _Z14fill_randomishP6float2x)
        .other          _Z14fill_randomishP6float2x,@"STO_CUDA_ENTRY STV_DEFAULT"
_Z14fill_randomishP6float2x:
.text._Z14fill_randomishP6float2x:
        /* <DEDUP_REMOVED lines=10> */
[----:B------:R-:W0:Y:S01]  /*00a0*/  I2F.U64 R0, R2 ;  /* 0x0000000200007312 */ /* 0x000e220000301000 */
[----:B------:R-:W1:Y:S01]  /*00b0*/  LDCU.64 UR6, c[0x0][0x380] ;  /* 0x00007000ff0677ac */ /* 0x000e620008000a00 */
[----:B------:R-:W2:Y:S01]  /*00c0*/  LDCU.64 UR4, c[0x0][0x358] ;  /* 0x00006b00ff0477ac */ /* 0x000ea20008000a00 */
[C---:B0-----:R-:W-:Y:S01]  /*00d0*/  FMUL R4, R0.reuse, 0.0017300000181421637535 ;  /* 0x3ae2c12b00047820 */ /* 0x041fe20000400000 */
[----:B------:R-:W-:-:S03]  /*00e0*/  FMUL R0, R0, 0.00091000000247731804848 ;  /* 0x3a6e8d1100007820 */ /* 0x000fc60000400000 */
[----:B------:R-:W-:Y:S01]  /*00f0*/  FMUL.RZ R6, R4, 0.15915493667125701904 ;  /* 0x3e22f98304067820 */ /* 0x000fe2000040c000 */
[----:B------:R-:W-:Y:S01]  /*0100*/  FMUL.RZ R0, R0, 0.15915493667125701904 ;  /* 0x3e22f98300007820 */ /* 0x000fe2000040c000 */
[----:B-1----:R-:W-:-:S03]  /*0110*/  LEA R4, P0, R2, UR6, 0x3 ;  /* 0x0000000602047c11 */ /* 0x002fc6000f8018ff */
[----:B------:R-:W-:Y:S01]  /*0120*/  MUFU.COS R7, R0 ;  /* 0x0000000000077308 */ /* 0x000fe20000000000 */
[----:B------:R-:W-:-:S07]  /*0130*/  LEA.HI.X R5, R2, UR7, R3, 0x3, P0 ;  /* 0x0000000702057c11 */ /* 0x000fce00080f1c03 */
[----:B------:R-:W2:Y:S02]  /*0140*/  MUFU.SIN R6, R6 ;  /* 0x0000000600067308 */ /* 0x000ea40000000400 */
[----:B--2---:R-:W-:Y:S01]  /*0150*/  STG.E.64 desc[UR4][R4.64], R6 ;  /* 0x0000000604007986 */ /* 0x004fe2000c101b04 */
[----:B------:R-:W-:Y:S05]  /*0160*/  EXIT ;  /* 0x000000000000794d */ /* 0x000fea0003800000 */
.L_x_1:
        /* <DEDUP_REMOVED lines=9> */
.L_x_3:


//--------------------- .nv.shared.reserved.0     --------------------------
	.section	.nv.shared.reserved.0,"aw",@nobits
	.weak		__nv_reservedSMEM_offset_0_alias
	.size		__nv_reservedSMEM_offset_0_alias, 0, 64
	.other		__nv_reservedSMEM_offset_0_alias,@"STO_CUDA_RESERVED_SHARED STV_DEFAULT"
__nv_reservedSMEM_offset_0_alias:
	.zero		0
	.zero		64


//--------------------- .nv.constant0._Z12scale_kernelP6float2fx --------------------------
	.section	.nv.constant0._Z12scale_kernelP6float2fx,"a",@progbits
	.sectionflags	@""
	.align	4
.nv.constant0._Z12scale_kernelP6float2fx:
	.zero		920


//--------------------- .nv.constant0._Z14fill_randomishP6float2x --------------------------
	.section	.nv.constant0._Z14fill_randomishP6float2x,"a",@progbits
	.sectionflags	@""
	.align	4
.nv.constant0._Z14fill_randomishP6float2x:
	.zero		912


//--------------------- SYMBOLS --------------------------

	.type		.nv.reservedSmem.offset0,@object
	.size		.nv.reservedSmem.offset0,0x4
